//
// Generated by NVIDIA NVVM Compiler
//
// Compiler Build ID: CL-36424714
// Cuda compilation tools, release 13.0, V13.0.88
// Based on NVVM 20.0.0
//

.version 9.0
.target sm_100
.address_size 64

	// .globl	_Z18matmul_ShareMemoryPfS_S_iii
// _ZZ18matmul_ShareMemoryPfS_S_iiiE3s_a has been demoted
// _ZZ18matmul_ShareMemoryPfS_S_iiiE3s_b has been demoted

.visible .entry _Z18matmul_ShareMemoryPfS_S_iii(
	.param .u64 .ptr .align 1 _Z18matmul_ShareMemoryPfS_S_iii_param_0,
	.param .u64 .ptr .align 1 _Z18matmul_ShareMemoryPfS_S_iii_param_1,
	.param .u64 .ptr .align 1 _Z18matmul_ShareMemoryPfS_S_iii_param_2,
	.param .u32 _Z18matmul_ShareMemoryPfS_S_iii_param_3,
	.param .u32 _Z18matmul_ShareMemoryPfS_S_iii_param_4,
	.param .u32 _Z18matmul_ShareMemoryPfS_S_iii_param_5
)
{
	.reg .pred 	%p<12>;
	.reg .b32 	%r<74>;
	.reg .b32 	%f<115>;
	.reg .b64 	%rd<19>;
	// demoted variable
	.shared .align 4 .b8 _ZZ18matmul_ShareMemoryPfS_S_iiiE3s_a[4096];
	// demoted variable
	.shared .align 4 .b8 _ZZ18matmul_ShareMemoryPfS_S_iiiE3s_b[4096];
	ld.param.u64 	%rd5, [_Z18matmul_ShareMemoryPfS_S_iii_param_0];
	ld.param.u64 	%rd6, [_Z18matmul_ShareMemoryPfS_S_iii_param_1];
	ld.param.u64 	%rd4, [_Z18matmul_ShareMemoryPfS_S_iii_param_2];
	ld.param.u32 	%r32, [_Z18matmul_ShareMemoryPfS_S_iii_param_3];
	ld.param.u32 	%r33, [_Z18matmul_ShareMemoryPfS_S_iii_param_4];
	ld.param.u32 	%r34, [_Z18matmul_ShareMemoryPfS_S_iii_param_5];
	cvta.to.global.u64 	%rd1, %rd6;
	cvta.to.global.u64 	%rd2, %rd5;
	mov.u32 	%r35, %ctaid.x;
	mov.u32 	%r36, %ctaid.y;
	mov.u32 	%r1, %tid.x;
	mov.u32 	%r2, %tid.y;
	mov.u32 	%r37, %ntid.x;
	mad.lo.s32 	%r3, %r2, %r37, %r1;
	shl.b32 	%r4, %r36, 7;
	add.s32 	%r5, %r4, %r2;
	shl.b32 	%r6, %r35, 7;
	add.s32 	%r7, %r6, %r1;
	shl.b32 	%r8, %r3, 2;
	shr.u32 	%r9, %r3, 5;
	and.b32  	%r10, %r8, 124;
	shr.s32 	%r38, %r34, 31;
	shr.u32 	%r39, %r38, 29;
	add.s32 	%r40, %r34, %r39;
	shr.s32 	%r11, %r40, 3;
	setp.lt.s32 	%p1, %r34, 8;
	mov.f32 	%f114, 0f00000000;
	@%p1 bra 	$L__BB0_13;
	shr.u32 	%r42, %r3, 1;
	and.b32  	%r43, %r8, 4;
	add.s32 	%r44, %r4, %r42;
	mad.lo.s32 	%r12, %r34, %r44, %r43;
	shl.b32 	%r45, %r42, 5;
	mov.u32 	%r46, _ZZ18matmul_ShareMemoryPfS_S_iiiE3s_a;
	add.s32 	%r47, %r46, %r45;
	shl.b32 	%r48, %r8, 2;
	and.b32  	%r49, %r48, 16;
	add.s32 	%r13, %r47, %r49;
	shl.b32 	%r50, %r9, 9;
	mov.u32 	%r51, _ZZ18matmul_ShareMemoryPfS_S_iiiE3s_b;
	add.s32 	%r52, %r51, %r50;
	shl.b32 	%r53, %r10, 2;
	add.s32 	%r14, %r52, %r53;
	or.b32  	%r54, %r2, %r1;
	and.b32  	%r15, %r54, 896;
	shl.b32 	%r55, %r2, 5;
	add.s32 	%r16, %r46, %r55;
	shl.b32 	%r56, %r1, 2;
	add.s32 	%r17, %r51, %r56;
	and.b32  	%r57, %r34, 2147483640;
	setp.eq.s32 	%p2, %r57, 8;
	mov.f32 	%f114, 0f00000000;
	mov.b32 	%r73, 0;
	@%p2 bra 	$L__BB0_9;
	and.b32  	%r58, %r11, 268435454;
	neg.s32 	%r72, %r58;
	add.s32 	%r59, %r9, 8;
	mad.lo.s32 	%r60, %r33, %r59, %r6;
	add.s32 	%r70, %r60, %r10;
	shl.b32 	%r20, %r33, 4;
	mad.lo.s32 	%r61, %r33, %r9, %r6;
	add.s32 	%r69, %r61, %r10;
	mov.f32 	%f114, 0f00000000;
	mov.u32 	%r71, %r12;
$L__BB0_3:
	setp.ne.s32 	%p3, %r15, 0;
	mul.wide.s32 	%rd7, %r71, 4;
	add.s64 	%rd3, %rd2, %rd7;
	ld.global.v4.f32 	{%f15, %f16, %f17, %f18}, [%rd3];
	st.shared.v4.f32 	[%r13], {%f15, %f16, %f17, %f18};
	mul.wide.s32 	%rd8, %r69, 4;
	add.s64 	%rd9, %rd1, %rd8;
	ld.global.v4.f32 	{%f19, %f20, %f21, %f22}, [%rd9];
	st.shared.v4.f32 	[%r14], {%f19, %f20, %f21, %f22};
	bar.sync 	0;
	@%p3 bra 	$L__BB0_5;
	ld.shared.f32 	%f23, [%r16];
	ld.shared.f32 	%f24, [%r17];
	fma.rn.f32 	%f25, %f23, %f24, %f114;
	ld.shared.f32 	%f26, [%r16+4];
	ld.shared.f32 	%f27, [%r17+512];
	fma.rn.f32 	%f28, %f26, %f27, %f25;
	ld.shared.f32 	%f29, [%r16+8];
	ld.shared.f32 	%f30, [%r17+1024];
	fma.rn.f32 	%f31, %f29, %f30, %f28;
	ld.shared.f32 	%f32, [%r16+12];
	ld.shared.f32 	%f33, [%r17+1536];
	fma.rn.f32 	%f34, %f32, %f33, %f31;
	ld.shared.f32 	%f35, [%r16+16];
	ld.shared.f32 	%f36, [%r17+2048];
	fma.rn.f32 	%f37, %f35, %f36, %f34;
	ld.shared.f32 	%f38, [%r16+20];
	ld.shared.f32 	%f39, [%r17+2560];
	fma.rn.f32 	%f40, %f38, %f39, %f37;
	ld.shared.f32 	%f41, [%r16+24];
	ld.shared.f32 	%f42, [%r17+3072];
	fma.rn.f32 	%f43, %f41, %f42, %f40;
	ld.shared.f32 	%f44, [%r16+28];
	ld.shared.f32 	%f45, [%r17+3584];
	fma.rn.f32 	%f114, %f44, %f45, %f43;
$L__BB0_5:
	bar.sync 	0;
	ld.global.v4.f32 	{%f46, %f47, %f48, %f49}, [%rd3+32];
	st.shared.v4.f32 	[%r13], {%f46, %f47, %f48, %f49};
	mul.wide.s32 	%rd10, %r70, 4;
	add.s64 	%rd11, %rd1, %rd10;
	ld.global.v4.f32 	{%f50, %f51, %f52, %f53}, [%rd11];
	st.shared.v4.f32 	[%r14], {%f50, %f51, %f52, %f53};
	bar.sync 	0;
	@%p3 bra 	$L__BB0_7;
	ld.shared.f32 	%f54, [%r16];
	ld.shared.f32 	%f55, [%r17];
	fma.rn.f32 	%f56, %f54, %f55, %f114;
	ld.shared.f32 	%f57, [%r16+4];
	ld.shared.f32 	%f58, [%r17+512];
	fma.rn.f32 	%f59, %f57, %f58, %f56;
	ld.shared.f32 	%f60, [%r16+8];
	ld.shared.f32 	%f61, [%r17+1024];
	fma.rn.f32 	%f62, %f60, %f61, %f59;
	ld.shared.f32 	%f63, [%r16+12];
	ld.shared.f32 	%f64, [%r17+1536];
	fma.rn.f32 	%f65, %f63, %f64, %f62;
	ld.shared.f32 	%f66, [%r16+16];
	ld.shared.f32 	%f67, [%r17+2048];
	fma.rn.f32 	%f68, %f66, %f67, %f65;
	ld.shared.f32 	%f69, [%r16+20];
	ld.shared.f32 	%f70, [%r17+2560];
	fma.rn.f32 	%f71, %f69, %f70, %f68;
	ld.shared.f32 	%f72, [%r16+24];
	ld.shared.f32 	%f73, [%r17+3072];
	fma.rn.f32 	%f74, %f72, %f73, %f71;
	ld.shared.f32 	%f75, [%r16+28];
	ld.shared.f32 	%f76, [%r17+3584];
	fma.rn.f32 	%f114, %f75, %f76, %f74;
$L__BB0_7:
	bar.sync 	0;
	add.s32 	%r72, %r72, 2;
	add.s32 	%r71, %r71, 16;
	add.s32 	%r70, %r70, %r20;
	add.s32 	%r69, %r69, %r20;
	setp.ne.s32 	%p5, %r72, 0;
	@%p5 bra 	$L__BB0_3;
	shl.b32 	%r62, %r11, 3;
	and.b32  	%r73, %r62, 2147483632;
$L__BB0_9:
	and.b32  	%r63, %r11, 1;
	setp.eq.b32 	%p6, %r63, 1;
	not.pred 	%p7, %p6;
	@%p7 bra 	$L__BB0_13;
	setp.ne.s32 	%p8, %r15, 0;
	add.s32 	%r64, %r12, %r73;
	mul.wide.s32 	%rd12, %r64, 4;
	add.s64 	%rd13, %rd2, %rd12;
	ld.global.v4.f32 	{%f77, %f78, %f79, %f80}, [%rd13];
	st.shared.v4.f32 	[%r13], {%f77, %f78, %f79, %f80};
	add.s32 	%r65, %r73, %r9;
	add.s32 	%r66, %r10, %r6;
	mad.lo.s32 	%r67, %r65, %r33, %r66;
	mul.wide.s32 	%rd14, %r67, 4;
	add.s64 	%rd15, %rd1, %rd14;
	ld.global.v4.f32 	{%f81, %f82, %f83, %f84}, [%rd15];
	st.shared.v4.f32 	[%r14], {%f81, %f82, %f83, %f84};
	bar.sync 	0;
	@%p8 bra 	$L__BB0_12;
	ld.shared.f32 	%f85, [%r16];
	ld.shared.f32 	%f86, [%r17];
	fma.rn.f32 	%f87, %f85, %f86, %f114;
	ld.shared.f32 	%f88, [%r16+4];
	ld.shared.f32 	%f89, [%r17+512];
	fma.rn.f32 	%f90, %f88, %f89, %f87;
	ld.shared.f32 	%f91, [%r16+8];
	ld.shared.f32 	%f92, [%r17+1024];
	fma.rn.f32 	%f93, %f91, %f92, %f90;
	ld.shared.f32 	%f94, [%r16+12];
	ld.shared.f32 	%f95, [%r17+1536];
	fma.rn.f32 	%f96, %f94, %f95, %f93;
	ld.shared.f32 	%f97, [%r16+16];
	ld.shared.f32 	%f98, [%r17+2048];
	fma.rn.f32 	%f99, %f97, %f98, %f96;
	ld.shared.f32 	%f100, [%r16+20];
	ld.shared.f32 	%f101, [%r17+2560];
	fma.rn.f32 	%f102, %f100, %f101, %f99;
	ld.shared.f32 	%f103, [%r16+24];
	ld.shared.f32 	%f104, [%r17+3072];
	fma.rn.f32 	%f105, %f103, %f104, %f102;
	ld.shared.f32 	%f106, [%r16+28];
	ld.shared.f32 	%f107, [%r17+3584];
	fma.rn.f32 	%f114, %f106, %f107, %f105;
$L__BB0_12:
	bar.sync 	0;
$L__BB0_13:
	setp.ge.s32 	%p9, %r5, %r32;
	setp.ge.s32 	%p10, %r7, %r33;
	or.pred  	%p11, %p9, %p10;
	@%p11 bra 	$L__BB0_15;
	mad.lo.s32 	%r68, %r33, %r5, %r7;
	cvta.to.global.u64 	%rd16, %rd4;
	mul.wide.u32 	%rd17, %r68, 4;
	add.s64 	%rd18, %rd16, %rd17;
	st.global.f32 	[%rd18], %f114;
$L__BB0_15:
	ret;

}


// ===== COMPILED SASS (sm_100) =====

	.target	sm_100

	.elftype	@"ET_EXEC"


//--------------------- .note.nv.tkinfo           --------------------------
	.section	.note.nv.tkinfo,"",@"SHT_NOTE"
	.sectionflags	@"SHF_NOTE_NV_TKINFO"
	.tkinfo
        /*0018*/ 	.word	0x00000002
        /*0030*/ 	.string	""
        /*0030*/ 	.string	"ptxas"
        /*0030*/ 	.string	"Cuda compilation tools, release 13.0, V13.0.88"
        /*0030*/ 	.string	"Build cuda_13.0.r13.0/compiler.36424714_0"
        /*0030*/ 	.string	"-arch sm_100 -m 64 "



//--------------------- .note.nv.cuinfo           --------------------------
	.section	.note.nv.cuinfo,"",@"SHT_NOTE"
	.sectionflags	@"SHF_NOTE_NV_CUINFO"
        /*0018*/ 	.short	0x0002
        /*001a*/ 	.short	0x0064
        /*001c*/ 	.short	0x0082
	.zero		2


//--------------------- .nv.info                  --------------------------
	.section	.nv.info,"",@"SHT_CUDA_INFO"
	.align	4


	//----- nvinfo : EIATTR_REGCOUNT
	.align		4
        /*0000*/ 	.byte	0x04, 0x2f
        /*0002*/ 	.short	(.L_1 - .L_0)
	.align		4
.L_0:
        /*0004*/ 	.word	index@(_Z18matmul_ShareMemoryPfS_S_iii)
        /*0008*/ 	.word	0x00000020


	//----- nvinfo : EIATTR_FRAME_SIZE
	.align		4
.L_1:
        /*000c*/ 	.byte	0x04, 0x11
        /*000e*/ 	.short	(.L_3 - .L_2)
	.align		4
.L_2:
        /*0010*/ 	.word	index@(_Z18matmul_ShareMemoryPfS_S_iii)
        /*0014*/ 	.word	0x00000000


	//----- nvinfo : EIATTR_MIN_STACK_SIZE
	.align		4
.L_3:
        /*0018*/ 	.byte	0x04, 0x12
        /*001a*/ 	.short	(.L_5 - .L_4)
	.align		4
.L_4:
        /*001c*/ 	.word	index@(_Z18matmul_ShareMemoryPfS_S_iii)
        /*0020*/ 	.word	0x00000000
.L_5:


//--------------------- .nv.compat                --------------------------
	.section	.nv.compat,"",@"SHT_CUDA_COMPAT_INFO"
	.align	4
        /*0000*/ 	.byte	0x02, 0x09, 0x00, 0x00, 0x02, 0x02, 0x01, 0x00, 0x02, 0x05, 0x05, 0x00, 0x03, 0x07, 0x01, 0x01
        /*0010*/ 	.byte	0x02, 0x03, 0x00, 0x00, 0x02, 0x06, 0x01, 0x00, 0x04, 0x0b, 0x08, 0x00, 0x09, 0x00, 0x00, 0x00
        /*0020*/ 	.byte	0x00, 0x00, 0x00, 0x00


//--------------------- .nv.info._Z18matmul_ShareMemoryPfS_S_iii --------------------------
	.section	.nv.info._Z18matmul_ShareMemoryPfS_S_iii,"",@"SHT_CUDA_INFO"
	.sectionflags	@""
	.align	4


	//----- nvinfo : EIATTR_CUDA_API_VERSION
	.align		4
        /*0000*/ 	.byte	0x04, 0x37
        /*0002*/ 	.short	(.L_7 - .L_6)
.L_6:
        /*0004*/ 	.word	0x00000082


	//----- nvinfo : EIATTR_KPARAM_INFO
	.align		4
.L_7:
        /*0008*/ 	.byte	0x04, 0x17
        /*000a*/ 	.short	(.L_9 - .L_8)
.L_8:
        /*000c*/ 	.word	0x00000000
        /*0010*/ 	.short	0x0005
        /*0012*/ 	.short	0x0020
        /*0014*/ 	.byte	0x00, 0xf0, 0x11, 0x00


	//----- nvinfo : EIATTR_KPARAM_INFO
	.align		4
.L_9:
        /*0018*/ 	.byte	0x04, 0x17
        /*001a*/ 	.short	(.L_11 - .L_10)
.L_10:
        /*001c*/ 	.word	0x00000000
        /*0020*/ 	.short	0x0004
        /*0022*/ 	.short	0x001c
        /*0024*/ 	.byte	0x00, 0xf0, 0x11, 0x00


	//----- nvinfo : EIATTR_KPARAM_INFO
	.align		4
.L_11:
        /*0028*/ 	.byte	0x04, 0x17
        /*002a*/ 	.short	(.L_13 - .L_12)
.L_12:
        /*002c*/ 	.word	0x00000000
        /*0030*/ 	.short	0x0003
        /*0032*/ 	.short	0x0018
        /*0034*/ 	.byte	0x00, 0xf0, 0x11, 0x00


	//----- nvinfo : EIATTR_KPARAM_INFO
	.align		4
.L_13:
        /*0038*/ 	.byte	0x04, 0x17
        /*003a*/ 	.short	(.L_15 - .L_14)
.L_14:
        /*003c*/ 	.word	0x00000000
        /*0040*/ 	.short	0x0002
        /*0042*/ 	.short	0x0010
        /*0044*/ 	.byte	0x00, 0xf5, 0x21, 0x00


	//----- nvinfo : EIATTR_KPARAM_INFO
	.align		4
.L_15:
        /*0048*/ 	.byte	0x04, 0x17
        /*004a*/ 	.short	(.L_17 - .L_16)
.L_16:
        /*004c*/ 	.word	0x00000000
        /*0050*/ 	.short	0x0001
        /*0052*/ 	.short	0x0008
        /*0054*/ 	.byte	0x00, 0xf5, 0x21, 0x00


	//----- nvinfo : EIATTR_KPARAM_INFO
	.align		4
.L_17:
        /*0058*/ 	.byte	0x04, 0x17
        /*005a*/ 	.short	(.L_19 - .L_18)
.L_18:
        /*005c*/ 	.word	0x00000000
        /*0060*/ 	.short	0x0000
        /*0062*/ 	.short	0x0000
        /*0064*/ 	.byte	0x00, 0xf5, 0x21, 0x00


	//----- nvinfo : EIATTR_SPARSE_MMA_MASK
	.align		4
.L_19:
        /*0068*/ 	.byte	0x03, 0x50
        /*006a*/ 	.short	0x0000


	//----- nvinfo : EIATTR_MAXREG_COUNT
	.align		4
        /*006c*/ 	.byte	0x03, 0x1b
        /*006e*/ 	.short	0x00ff


	//----- nvinfo : EIATTR_NUM_BARRIERS
	.align		4
        /*0070*/ 	.byte	0x02, 0x4c
        /*0072*/ 	.byte	0x01
	.zero		1


	//----- nvinfo : EIATTR_MERCURY_ISA_VERSION
	.align		4
        /*0074*/ 	.byte	0x03, 0x5f
        /*0076*/ 	.short	0x0101


	//----- nvinfo : EIATTR_VRC_CTA_INIT_COUNT
	.align		4
        /*0078*/ 	.byte	0x02, 0x4a
	.zero		1
	.zero		1


	//----- nvinfo : EIATTR_EXIT_INSTR_OFFSETS
	.align		4
        /*007c*/ 	.byte	0x04, 0x1c
        /*007e*/ 	.short	(.L_21 - .L_20)


	//   ....[0]....
.L_20:
        /*0080*/ 	.word	0x00000a30


	//   ....[1]....
        /*0084*/ 	.word	0x00000a80


	//----- nvinfo : EIATTR_CRS_STACK_SIZE
	.align		4
.L_21:
        /*0088*/ 	.byte	0x04, 0x1e
        /*008a*/ 	.short	(.L_23 - .L_22)
.L_22:
        /*008c*/ 	.word	0x00000000


	//----- nvinfo : EIATTR_CBANK_PARAM_SIZE
	.align		4
.L_23:
        /*0090*/ 	.byte	0x03, 0x19
        /*0092*/ 	.short	0x0024


	//----- nvinfo : EIATTR_PARAM_CBANK
	.align		4
        /*0094*/ 	.byte	0x04, 0x0a
        /*0096*/ 	.short	(.L_25 - .L_24)
	.align		4
.L_24:
        /*0098*/ 	.word	index@(.nv.constant0._Z18matmul_ShareMemoryPfS_S_iii)
        /*009c*/ 	.short	0x0380
        /*009e*/ 	.short	0x0024


	//----- nvinfo : EIATTR_SW_WAR
	.align		4
.L_25:
        /*00a0*/ 	.byte	0x04, 0x36
        /*00a2*/ 	.short	(.L_27 - .L_26)
.L_26:
        /*00a4*/ 	.word	0x00000008
.L_27:


//--------------------- .nv.callgraph             --------------------------
	.section	.nv.callgraph,"",@"SHT_CUDA_CALLGRAPH"
	.align	4
	.sectionentsize	8
	.align		4
        /*0000*/ 	.word	0x00000000
	.align		4
        /*0004*/ 	.word	0xffffffff
	.align		4
        /*0008*/ 	.word	0x00000000
	.align		4
        /*000c*/ 	.word	0xfffffffe
	.align		4
        /*0010*/ 	.word	0x00000000
	.align		4
        /*0014*/ 	.word	0xfffffffd
	.align		4
        /*0018*/ 	.word	0x00000000
	.align		4
        /*001c*/ 	.word	0xfffffffc


//--------------------- .text._Z18matmul_ShareMemoryPfS_S_iii --------------------------
	.section	.text._Z18matmul_ShareMemoryPfS_S_iii,"ax",@progbits
	.align	128
        .global         _Z18matmul_ShareMemoryPfS_S_iii
        .type           _Z18matmul_ShareMemoryPfS_S_iii,@function
        .size           _Z18matmul_ShareMemoryPfS_S_iii,(.L_x_8 - _Z18matmul_ShareMemoryPfS_S_iii)
        .other          _Z18matmul_ShareMemoryPfS_S_iii,@"STO_CUDA_ENTRY STV_DEFAULT"
_Z18matmul_ShareMemoryPfS_S_iii:
.text._Z18matmul_ShareMemoryPfS_S_iii:
[----:B------:R-:W-:Y:S01]  /*0000*/  LDC R1, c[0x0][0x37c] ;  /* 0x0000df00ff017b82 */ /* 0x000fe20000000800 */
[----:B------:R-:W0:Y:S07]  /*0010*/  S2R R5, SR_CTAID.Y ;  /* 0x0000000000057919 */ /* 0x000e2e0000002600 */
[----:B------:R-:W1:Y:S01]  /*0020*/  S2UR UR5, SR_CTAID.X ;  /* 0x00000000000579c3 */ /* 0x000e620000002500 */
[----:B------:R-:W2:Y:S01]  /*0030*/  LDCU UR8, c[0x0][0x3a0] ;  /* 0x00007400ff0877ac */ /* 0x000ea20008000800 */
[----:B------:R-:W-:Y:S01]  /*0040*/  HFMA2 R26, -RZ, RZ, 0, 0 ;  /* 0x00000000ff1a7431 */ /* 0x000fe200000001ff */
[----:B------:R-:W0:Y:S01]  /*0050*/  S2R R7, SR_TID.Y ;  /* 0x0000000000077919 */ /* 0x000e220000002200 */
[----:B------:R-:W3:Y:S01]  /*0060*/  LDCU.64 UR12, c[0x0][0x358] ;  /* 0x00006b00ff0c77ac */ /* 0x000ee20008000a00 */
[----:B------:R-:W4:Y:S01]  /*0070*/  S2R R4, SR_TID.X ;  /* 0x0000000000047919 */ /* 0x000f220000002100 */
[----:B------:R-:W0:Y:S01]  /*0080*/  LDCU UR4, c[0x0][0x360] ;  /* 0x00006c00ff0477ac */ /* 0x000e220008000800 */
[----:B--2---:R-:W-:-:S02]  /*0090*/  UISETP.GE.AND UP0, UPT, UR8, 0x8, UPT ;  /* 0x000000080800788c */ /* 0x004fc4000bf06270 */
[----:B-1----:R-:W-:Y:S01]  /*00a0*/  USHF.L.U32 UR5, UR5, 0x7, URZ ;  /* 0x0000000705057899 */ /* 0x002fe200080006ff */
[----:B0-----:R-:W-:-:S05]  /*00b0*/  LEA R19, R5, R7, 0x7 ;  /* 0x0000000705137211 */ /* 0x001fca00078e38ff */
[----:B----4-:R-:W-:Y:S01]  /*00c0*/  IADD3 R18, PT, PT, R4, UR5, RZ ;  /* 0x0000000504127c10 */ /* 0x010fe2000fffe0ff */
[----:B---3--:R-:W-:Y:S06]  /*00d0*/  BRA.U !UP0, `(.L_x_0) ;  /* 0x0000000908487547 */ /* 0x008fec000b800000 */
[----:B------:R-:W0:Y:S01]  /*00e0*/  S2UR UR6, SR_CgaCtaId ;  /* 0x00000000000679c3 */ /* 0x000e220000008800 */
[----:B------:R-:W-:Y:S01]  /*00f0*/  IMAD R25, R7, UR4, R4 ;  /* 0x0000000407197c24 */ /* 0x000fe2000f8e0204 */
[----:B------:R-:W-:Y:S01]  /*0100*/  UMOV UR4, 0x400 ;  /* 0x0000040000047882 */ /* 0x000fe20000000000 */
[----:B------:R-:W-:Y:S01]  /*0110*/  ULOP3.LUT UR10, UR8, 0x7ffffff8, URZ, 0xc0, !UPT ;  /* 0x7ffffff8080a7892 */ /* 0x000fe2000f8ec0ff */
[----:B------:R-:W-:Y:S01]  /*0120*/  MOV R26, RZ ;  /* 0x000000ff001a7202 */ /* 0x000fe20000000f00 */
[----:B------:R-:W-:Y:S01]  /*0130*/  USHF.R.S32.HI UR7, URZ, 0x1f, UR8 ;  /* 0x0000001fff077899 */ /* 0x000fe20008011408 */
[----:B------:R-:W-:Y:S01]  /*0140*/  SHF.R.U32.HI R0, RZ, 0x1, R25 ;  /* 0x00000001ff007819 */ /* 0x000fe20000011619 */
[----:B------:R-:W-:Y:S01]  /*0150*/  UISETP.NE.AND UP0, UPT, UR10, 0x8, UPT ;  /* 0x000000080a00788c */ /* 0x000fe2000bf05270 */
[C---:B------:R-:W-:Y:S01]  /*0160*/  SHF.L.U32 R24, R25.reuse, 0x2, RZ ;  /* 0x0000000219187819 */ /* 0x040fe200000006ff */
[----:B------:R-:W-:Y:S01]  /*0170*/  ULEA.HI UR7, UR7, UR8, URZ, 0x3 ;  /* 0x0000000807077291 */ /* 0x000fe2000f8f18ff */
[----:B------:R-:W-:-:S02]  /*0180*/  SHF.L.U32 R3, R25, 0x4, RZ ;  /* 0x0000000419037819 */ /* 0x000fc400000006ff */
[----:B------:R-:W-:Y:S01]  /*0190*/  SHF.R.U32.HI R25, RZ, 0x5, R25 ;  /* 0x00000005ff197819 */ /* 0x000fe20000011619 */
[----:B------:R-:W-:Y:S01]  /*01a0*/  USHF.R.S32.HI UR7, URZ, 0x3, UR7 ;  /* 0x00000003ff077899 */ /* 0x000fe20008011407 */
[----:B------:R-:W-:Y:S02]  /*01b0*/  LEA R2, R5, R0, 0x7 ;  /* 0x0000000005027211 */ /* 0x000fe400078e38ff */
[C---:B------:R-:W-:Y:S02]  /*01c0*/  LOP3.LUT R23, R24.reuse, 0x4, RZ, 0xc0, !PT ;  /* 0x0000000418177812 */ /* 0x040fe400078ec0ff */
[----:B------:R-:W-:-:S03]  /*01d0*/  LOP3.LUT R24, R24, 0x7c, RZ, 0xc0, !PT ;  /* 0x0000007c18187812 */ /* 0x000fc600078ec0ff */
[----:B------:R-:W-:Y:S01]  /*01e0*/  IMAD R23, R2, UR8, R23 ;  /* 0x0000000802177c24 */ /* 0x000fe2000f8e0217 */
[----:B0-----:R-:W-:Y:S02]  /*01f0*/  ULEA UR9, UR6, UR4, 0x18 ;  /* 0x0000000406097291 */ /* 0x001fe4000f8ec0ff */
[----:B------:R-:W-:-:S04]  /*0200*/  UIADD3 UR4, UPT, UPT, UR4, 0x1000, URZ ;  /* 0x0000100004047890 */ /* 0x000fc8000fffe0ff */
[----:B------:R-:W-:Y:S01]  /*0210*/  ULEA UR4, UR6, UR4, 0x18 ;  /* 0x0000000406047291 */ /* 0x000fe2000f8ec0ff */
[----:B------:R-:W-:Y:S02]  /*0220*/  LEA R17, R0, UR9, 0x5 ;  /* 0x0000000900117c11 */ /* 0x000fe4000f8e28ff */
[----:B------:R-:W-:Y:S02]  /*0230*/  LOP3.LUT R0, R3, 0x10, RZ, 0xc0, !PT ;  /* 0x0000001003007812 */ /* 0x000fe400078ec0ff */
[----:B------:R-:W-:Y:S02]  /*0240*/  LEA R2, R7, UR9, 0x5 ;  /* 0x0000000907027c11 */ /* 0x000fe4000f8e28ff */
[----:B------:R-:W-:Y:S02]  /*0250*/  LEA R5, R25, UR4, 0x9 ;  /* 0x0000000419057c11 */ /* 0x000fe4000f8e48ff */
[----:B------:R-:W-:Y:S02]  /*0260*/  IADD3 R17, PT, PT, R17, R0, RZ ;  /* 0x0000000011117210 */ /* 0x000fe40007ffe0ff */
[----:B------:R-:W-:-:S02]  /*0270*/  LOP3.LUT R0, R7, 0x380, R4, 0xc8, !PT ;  /* 0x0000038007007812 */ /* 0x000fc400078ec804 */
[----:B------:R-:W-:Y:S02]  /*0280*/  LEA R16, R24, R5, 0x2 ;  /* 0x0000000518107211 */ /* 0x000fe400078e10ff */
[----:B------:R-:W-:Y:S01]  /*0290*/  LEA R3, R4, UR4, 0x2 ;  /* 0x0000000404037c11 */ /* 0x000fe2000f8e10ff */
[----:B------:R-:W-:Y:S01]  /*02a0*/  UMOV UR4, URZ ;  /* 0x000000ff00047c82 */ /* 0x000fe20008000000 */
[----:B------:R-:W-:Y:S05]  /*02b0*/  BRA.U !UP0, `(.L_x_1) ;  /* 0x0000000508307547 */ /* 0x000fea000b800000 */
[----:B------:R-:W0:Y:S01]  /*02c0*/  LDC R21, c[0x0][0x39c] ;  /* 0x0000e700ff157b82 */ /* 0x000e220000000800 */
[C---:B------:R-:W-:Y:S01]  /*02d0*/  IADD3 R4, PT, PT, R25.reuse, 0x8, RZ ;  /* 0x0000000819047810 */ /* 0x040fe20007ffe0ff */
[----:B------:R-:W-:Y:S01]  /*02e0*/  ULOP3.LUT UR4, UR7, 0xffffffe, URZ, 0xc0, !UPT ;  /* 0x0ffffffe07047892 */ /* 0x000fe2000f8ec0ff */
[----:B------:R-:W-:Y:S02]  /*02f0*/  ISETP.NE.AND P0, PT, R0, RZ, PT ;  /* 0x000000ff0000720c */ /* 0x000fe40003f05270 */
[----:B------:R-:W-:Y:S01]  /*0300*/  MOV R26, RZ ;  /* 0x000000ff001a7202 */ /* 0x000fe20000000f00 */
[----:B------:R-:W-:Y:S01]  /*0310*/  UIADD3 UR4, UPT, UPT, -UR4, URZ, URZ ;  /* 0x000000ff04047290 */ /* 0x000fe2000fffe1ff */
[----:B------:R-:W-:Y:S01]  /*0320*/  MOV R20, R23 ;  /* 0x0000001700147202 */ /* 0x000fe20000000f00 */
[-C--:B0-----:R-:W-:Y:S02]  /*0330*/  IMAD R5, R4, R21.reuse, UR5 ;  /* 0x0000000504057e24 */ /* 0x081fe4000f8e0215 */
[----:B------:R-:W-:-:S03]  /*0340*/  IMAD R21, R25, R21, UR5 ;  /* 0x0000000519157e24 */ /* 0x000fc6000f8e0215 */
[C---:B------:R-:W-:Y:S02]  /*0350*/  IADD3 R22, PT, PT, R24.reuse, R5, RZ ;  /* 0x0000000518167210 */ /* 0x040fe40007ffe0ff */
[----:B------:R-:W-:-:S07]  /*0360*/  IADD3 R21, PT, PT, R24, R21, RZ ;  /* 0x0000001518157210 */ /* 0x000fce0007ffe0ff */
.L_x_4:
[----:B0-----:R-:W0:Y:S08]  /*0370*/  LDC.64 R14, c[0x0][0x380] ;  /* 0x0000e000ff0e7b82 */ /* 0x001e300000000a00 */
[----:B------:R-:W1:Y:S01]  /*0380*/  LDC.64 R12, c[0x0][0x388] ;  /* 0x0000e200ff0c7b82 */ /* 0x000e620000000a00 */
[----:B0-----:R-:W-:-:S05]  /*0390*/  IMAD.WIDE R14, R20, 0x4, R14 ;  /* 0x00000004140e7825 */ /* 0x001fca00078e020e */
[----:B------:R-:W2:Y:S01]  /*03a0*/  LDG.E.128 R4, desc[UR12][R14.64] ;  /* 0x0000000c0e047981 */ /* 0x000ea2000c1e1d00 */
[----:B-1----:R-:W-:-:S06]  /*03b0*/  IMAD.WIDE R8, R21, 0x4, R12 ;  /* 0x0000000415087825 */ /* 0x002fcc00078e020c */
[----:B------:R-:W3:Y:S01]  /*03c0*/  LDG.E.128 R8, desc[UR12][R8.64] ;  /* 0x0000000c08087981 */ /* 0x000ee2000c1e1d00 */
[----:B------:R-:W-:-:S03]  /*03d0*/  IMAD.WIDE R12, R22, 0x4, R12 ;  /* 0x00000004160c7825 */ /* 0x000fc600078e020c */
[----:B--2---:R-:W-:Y:S04]  /*03e0*/  STS.128 [R17], R4 ;  /* 0x0000000411007388 */ /* 0x004fe80000000c00 */
[----:B---3--:R-:W-:Y:S01]  /*03f0*/  STS.128 [R16], R8 ;  /* 0x0000000810007388 */ /* 0x008fe20000000c00 */
[----:B------:R-:W-:Y:S06]  /*0400*/  BAR.SYNC.DEFER_BLOCKING 0x0 ;  /* 0x0000000000007b1d */ /* 0x000fec0000010000 */
[----:B------:R-:W-:Y:S04]  /*0410*/  @!P0 LDS R27, [R3] ;  /* 0x00000000031b8984 */ /* 0x000fe80000000800 */
[----:B------:R-:W0:Y:S04]  /*0420*/  @!P0 LDS.128 R4, [R2] ;  /* 0x0000000002048984 */ /* 0x000e280000000c00 */
[----:B------:R-:W1:Y:S04]  /*0430*/  @!P0 LDS R29, [R3+0x200] ;  /* 0x00020000031d8984 */ /* 0x000e680000000800 */
[----:B------:R-:W2:Y:S04]  /*0440*/  @!P0 LDS R10, [R3+0x400] ;  /* 0x00040000030a8984 */ /* 0x000ea80000000800 */
[----:B------:R-:W3:Y:S04]  /*0450*/  @!P0 LDS R28, [R3+0x600] ;  /* 0x00060000031c8984 */ /* 0x000ee80000000800 */
[----:B------:R-:W-:Y:S01]  /*0460*/  @!P0 LDS R9, [R3+0xa00] ;  /* 0x000a000003098984 */ /* 0x000fe20000000800 */
[----:B0-----:R-:W-:-:S04]  /*0470*/  @!P0 FFMA R27, R4, R27, R26 ;  /* 0x0000001b041b8223 */ /* 0x001fc8000000001a */
[----:B-1----:R-:W-:Y:S02]  /*0480*/  @!P0 FFMA R27, R29, R5, R27 ;  /* 0x000000051d1b8223 */ /* 0x002fe4000000001b */
[----:B------:R-:W-:Y:S02]  /*0490*/  @!P0 LDS R29, [R3+0x800] ;  /* 0x00080000031d8984 */ /* 0x000fe40000000800 */
[----:B--2---:R-:W-:-:S04]  /*04a0*/  @!P0 FFMA R27, R10, R6, R27 ;  /* 0x000000060a1b8223 */ /* 0x004fc8000000001b */
[----:B---3--:R-:W-:Y:S02]  /*04b0*/  @!P0 FFMA R27, R28, R7, R27 ;  /* 0x000000071c1b8223 */ /* 0x008fe4000000001b */
[----:B------:R-:W0:Y:S02]  /*04c0*/  @!P0 LDS.128 R4, [R2+0x10] ;  /* 0x0000100002048984 */ /* 0x000e240000000c00 */
[----:B0-----:R-:W-:Y:S02]  /*04d0*/  @!P0 FFMA R8, R4, R29, R27 ;  /* 0x0000001d04088223 */ /* 0x001fe4000000001b */
[----:B------:R-:W0:Y:S04]  /*04e0*/  @!P0 LDS R4, [R3+0xc00] ;  /* 0x000c000003048984 */ /* 0x000e280000000800 */
[----:B------:R-:W1:Y:S01]  /*04f0*/  @!P0 LDS R27, [R3+0xe00] ;  /* 0x000e0000031b8984 */ /* 0x000e620000000800 */
[----:B------:R-:W-:Y:S01]  /*0500*/  @!P0 FFMA R5, R9, R5, R8 ;  /* 0x0000000509058223 */ /* 0x000fe20000000008 */
[----:B------:R-:W-:Y:S06]  /*0510*/  BAR.SYNC.DEFER_BLOCKING 0x0 ;  /* 0x0000000000007b1d */ /* 0x000fec0000010000 */
[----:B------:R-:W2:Y:S04]  /*0520*/  LDG.E.128 R8, desc[UR12][R14.64+0x20] ;  /* 0x0000200c0e087981 */ /* 0x000ea8000c1e1d00 */
[----:B------:R-:W3:Y:S01]  /*0530*/  LDG.E.128 R12, desc[UR12][R12.64] ;  /* 0x0000000c0c0c7981 */ /* 0x000ee2000c1e1d00 */
[----:B------:R-:W-:Y:S01]  /*0540*/  UIADD3 UR4, UPT, UPT, UR4, 0x2, URZ ;  /* 0x0000000204047890 */ /* 0x000fe2000fffe0ff */
[----:B0-----:R-:W-:Y:S01]  /*0550*/  @!P0 FFMA R4, R4, R6, R5 ;  /* 0x0000000604048223 */ /* 0x001fe20000000005 */
[----:B------:R-:W-:Y:S02]  /*0560*/  BSSY.RECONVERGENT B0, `(.L_x_2) ;  /* 0x0000019000007945 */ /* 0x000fe40003800200 */
[----:B------:R-:W-:Y:S01]  /*0570*/  UISETP.NE.AND UP0, UPT, UR4, URZ, UPT ;  /* 0x000000ff0400728c */ /* 0x000fe2000bf05270 */
[----:B-1----:R-:W-:Y:S01]  /*0580*/  @!P0 FFMA R26, R27, R7, R4 ;  /* 0x000000071b1a8223 */ /* 0x002fe20000000004 */
[----:B--2---:R0:W-:Y:S04]  /*0590*/  STS.128 [R17], R8 ;  /* 0x0000000811007388 */ /* 0x0041e80000000c00 */
[----:B---3--:R0:W-:Y:S01]  /*05a0*/  STS.128 [R16], R12 ;  /* 0x0000000c10007388 */ /* 0x0081e20000000c00 */
[----:B------:R-:W-:Y:S06]  /*05b0*/  BAR.SYNC.DEFER_BLOCKING 0x0 ;  /* 0x0000000000007b1d */ /* 0x000fec0000010000 */
[----:B------:R-:W-:Y:S05]  /*05c0*/  @P0 BRA `(.L_x_3) ;  /* 0x0000000000480947 */ /* 0x000fea0003800000 */
[----:B0-----:R-:W-:Y:S04]  /*05d0*/  LDS R9, [R3] ;  /* 0x0000000003097984 */ /* 0x001fe80000000800 */
[----:B------:R-:W0:Y:S04]  /*05e0*/  LDS.128 R4, [R2] ;  /* 0x0000000002047984 */ /* 0x000e280000000c00 */
[----:B------:R-:W1:Y:S04]  /*05f0*/  LDS R27, [R3+0x200] ;  /* 0x00020000031b7984 */ /* 0x000e680000000800 */
[----:B------:R-:W2:Y:S04]  /*0600*/  LDS R13, [R3+0x400] ;  /* 0x00040000030d7984 */ /* 0x000ea80000000800 */
[----:B------:R-:W3:Y:S04]  /*0610*/  LDS R12, [R3+0x600] ;  /* 0x00060000030c7984 */ /* 0x000ee80000000800 */
[----:B------:R-:W-:Y:S01]  /*0620*/  LDS R15, [R3+0x800] ;  /* 0x00080000030f7984 */ /* 0x000fe20000000800 */
[----:B0-----:R-:W-:-:S03]  /*0630*/  FFMA R4, R4, R9, R26 ;  /* 0x0000000904047223 */ /* 0x001fc6000000001a */
[----:B------:R-:W0:Y:S01]  /*0640*/  LDS.128 R8, [R2+0x10] ;  /* 0x0000100002087984 */ /* 0x000e220000000c00 */
[----:B-1----:R-:W-:-:S03]  /*0650*/  FFMA R4, R27, R5, R4 ;  /* 0x000000051b047223 */ /* 0x002fc60000000004 */
[----:B------:R-:W1:Y:S01]  /*0660*/  LDS R27, [R3+0xa00] ;  /* 0x000a0000031b7984 */ /* 0x000e620000000800 */
[----:B--2---:R-:W-:-:S03]  /*0670*/  FFMA R13, R13, R6, R4 ;  /* 0x000000060d0d7223 */ /* 0x004fc60000000004 */
[----:B------:R-:W2:Y:S01]  /*0680*/  LDS R5, [R3+0xc00] ;  /* 0x000c000003057984 */ /* 0x000ea20000000800 */
[----:B---3--:R-:W-:-:S03]  /*0690*/  FFMA R7, R12, R7, R13 ;  /* 0x000000070c077223 */ /* 0x008fc6000000000d */
[----:B------:R-:W3:Y:S01]  /*06a0*/  LDS R26, [R3+0xe00] ;  /* 0x000e0000031a7984 */ /* 0x000ee20000000800 */
[----:B0-----:R-:W-:-:S04]  /*06b0*/  FFMA R8, R8, R15, R7 ;  /* 0x0000000f08087223 */ /* 0x001fc80000000007 */
[----:B-1----:R-:W-:-:S04]  /*06c0*/  FFMA R8, R27, R9, R8 ;  /* 0x000000091b087223 */ /* 0x002fc80000000008 */
[----:B--2---:R-:W-:-:S04]  /*06d0*/  FFMA R5, R5, R10, R8 ;  /* 0x0000000a05057223 */ /* 0x004fc80000000008 */
[----:B---3--:R-:W-:-:S07]  /*06e0*/  FFMA R26, R26, R11, R5 ;  /* 0x0000000b1a1a7223 */ /* 0x008fce0000000005 */
.L_x_3:
[----:B------:R-:W-:Y:S05]  /*06f0*/  BSYNC.RECONVERGENT B0 ;  /* 0x0000000000007941 */ /* 0x000fea0003800200 */
.L_x_2:
[----:B------:R-:W1:Y:S01]  /*0700*/  LDC R4, c[0x0][0x39c] ;  /* 0x0000e700ff047b82 */ /* 0x000e620000000800 */
[----:B------:R-:W-:Y:S02]  /*0710*/  IADD3 R20, PT, PT, R20, 0x10, RZ ;  /* 0x0000001014147810 */ /* 0x000fe40007ffe0ff */
[C---:B-1----:R-:W-:Y:S02]  /*0720*/  LEA R22, R4.reuse, R22, 0x4 ;  /* 0x0000001604167211 */ /* 0x042fe400078e20ff */
[----:B------:R-:W-:-:S03]  /*0730*/  LEA R21, R4, R21, 0x4 ;  /* 0x0000001504157211 */ /* 0x000fc600078e20ff */
[----:B------:R-:W-:Y:S06]  /*0740*/  BAR.SYNC.DEFER_BLOCKING 0x0 ;  /* 0x0000000000007b1d */ /* 0x000fec0000010000 */
[----:B------:R-:W-:Y:S05]  /*0750*/  BRA.U UP0, `(.L_x_4) ;  /* 0xfffffffd00047547 */ /* 0x000fea000b83ffff */
[----:B------:R-:W-:-:S04]  /*0760*/  USHF.L.U32 UR4, UR7, 0x3, URZ ;  /* 0x0000000307047899 */ /* 0x000fc800080006ff */
[----:B------:R-:W-:-:S12]  /*0770*/  ULOP3.LUT UR4, UR4, 0x7ffffff0, URZ, 0xc0, !UPT ;  /* 0x7ffffff004047892 */ /* 0x000fd8000f8ec0ff */
.L_x_1:
[----:B------:R-:W-:-:S04]  /*0780*/  ULOP3.LUT UR6, UR7, 0x1, URZ, 0xc0, !UPT ;  /* 0x0000000107067892 */ /* 0x000fc8000f8ec0ff */
[----:B------:R-:W-:-:S09]  /*0790*/  UISETP.NE.U32.AND UP0, UPT, UR6, 0x1, UPT ;  /* 0x000000010600788c */ /* 0x000fd2000bf05070 */
[----:B------:R-:W-:Y:S05]  /*07a0*/  BRA.U UP0, `(.L_x_0) ;  /* 0x0000000100947547 */ /* 0x000fea000b800000 */
[----:B------:R-:W1:Y:S01]  /*07b0*/  LDC.64 R6, c[0x0][0x380] ;  /* 0x0000e000ff067b82 */ /* 0x000e620000000a00 */
[----:B------:R-:W0:Y:S01]  /*07c0*/  LDCU UR6, c[0x0][0x39c] ;  /* 0x00007380ff0677ac */ /* 0x000e220008000800 */
[----:B------:R-:W-:Y:S02]  /*07d0*/  IADD3 R25, PT, PT, R25, UR4, RZ ;  /* 0x0000000419197c10 */ /* 0x000fe4000fffe0ff */
[----:B------:R-:W-:Y:S02]  /*07e0*/  IADD3 R24, PT, PT, R24, UR5, RZ ;  /* 0x0000000518187c10 */ /* 0x000fe4000fffe0ff */
[----:B------:R-:W-:Y:S02]  /*07f0*/  IADD3 R23, PT, PT, R23, UR4, RZ ;  /* 0x0000000417177c10 */ /* 0x000fe4000fffe0ff */
[----:B------:R-:W2:Y:S01]  /*0800*/  LDC.64 R4, c[0x0][0x388] ;  /* 0x0000e200ff047b82 */ /* 0x000ea20000000a00 */
[----:B0-----:R-:W-:Y:S02]  /*0810*/  IMAD R9, R25, UR6, R24 ;  /* 0x0000000619097c24 */ /* 0x001fe4000f8e0218 */
[----:B-1----:R-:W-:-:S04]  /*0820*/  IMAD.WIDE R6, R23, 0x4, R6 ;  /* 0x0000000417067825 */ /* 0x002fc800078e0206 */
[----:B--2---:R-:W-:Y:S02]  /*0830*/  IMAD.WIDE R8, R9, 0x4, R4 ;  /* 0x0000000409087825 */ /* 0x004fe400078e0204 */
[----:B------:R-:W2:Y:S04]  /*0840*/  LDG.E.128 R4, desc[UR12][R6.64] ;  /* 0x0000000c06047981 */ /* 0x000ea8000c1e1d00 */
[----:B------:R-:W3:Y:S01]  /*0850*/  LDG.E.128 R8, desc[UR12][R8.64] ;  /* 0x0000000c08087981 */ /* 0x000ee2000c1e1d00 */
[----:B------:R-:W-:Y:S01]  /*0860*/  ISETP.NE.AND P0, PT, R0, RZ, PT ;  /* 0x000000ff0000720c */ /* 0x000fe20003f05270 */
[----:B------:R-:W-:Y:S02]  /*0870*/  BSSY.RECONVERGENT B0, `(.L_x_5) ;  /* 0x0000017000007945 */ /* 0x000fe40003800200 */
[----:B--2---:R0:W-:Y:S04]  /*0880*/  STS.128 [R17], R4 ;  /* 0x0000000411007388 */ /* 0x0041e80000000c00 */
[----:B---3--:R0:W-:Y:S01]  /*0890*/  STS.128 [R16], R8 ;  /* 0x0000000810007388 */ /* 0x0081e20000000c00 */
[----:B------:R-:W-:Y:S06]  /*08a0*/  BAR.SYNC.DEFER_BLOCKING 0x0 ;  /* 0x0000000000007b1d */ /* 0x000fec0000010000 */
[----:B------:R-:W-:Y:S05]  /*08b0*/  @P0 BRA `(.L_x_6) ;  /* 0x0000000000480947 */ /* 0x000fea0003800000 */
[----:B------:R-:W-:Y:S04]  /*08c0*/  LDS R13, [R3] ;  /* 0x00000000030d7984 */ /* 0x000fe80000000800 */
[----:B0-----:R-:W0:Y:S04]  /*08d0*/  LDS.128 R4, [R2] ;  /* 0x0000000002047984 */ /* 0x001e280000000c00 */
[----:B------:R-:W1:Y:S04]  /*08e0*/  LDS R15, [R3+0x200] ;  /* 0x00020000030f7984 */ /* 0x000e680000000800 */
[----:B------:R-:W2:Y:S04]  /*08f0*/  LDS R0, [R3+0x400] ;  /* 0x0004000003007984 */ /* 0x000ea80000000800 */
[----:B------:R-:W3:Y:S04]  /*0900*/  LDS R17, [R3+0x600] ;  /* 0x0006000003117984 */ /* 0x000ee80000000800 */
[----:B------:R-:W-:Y:S04]  /*0910*/  LDS R12, [R3+0x800] ;  /* 0x00080000030c7984 */ /* 0x000fe80000000800 */
[----:B------:R-:W4:Y:S04]  /*0920*/  LDS.128 R8, [R2+0x10] ;  /* 0x0000100002087984 */ /* 0x000f280000000c00 */
[----:B------:R-:W5:Y:S04]  /*0930*/  LDS R21, [R3+0xa00] ;  /* 0x000a000003157984 */ /* 0x000f680000000800 */
[----:B------:R-:W5:Y:S04]  /*0940*/  LDS R14, [R3+0xc00] ;  /* 0x000c0000030e7984 */ /* 0x000f680000000800 */
[----:B------:R-:W5:Y:S01]  /*0950*/  LDS R23, [R3+0xe00] ;  /* 0x000e000003177984 */ /* 0x000f620000000800 */
[----:B0-----:R-:W-:-:S04]  /*0960*/  FFMA R4, R4, R13, R26 ;  /* 0x0000000d04047223 */ /* 0x001fc8000000001a */
[----:B-1----:R-:W-:-:S04]  /*0970*/  FFMA R5, R15, R5, R4 ;  /* 0x000000050f057223 */ /* 0x002fc80000000004 */
[----:B--2---:R-:W-:-:S04]  /*0980*/  FFMA R0, R0, R6, R5 ;  /* 0x0000000600007223 */ /* 0x004fc80000000005 */
[----:B---3--:R-:W-:-:S04]  /*0990*/  FFMA R7, R17, R7, R0 ;  /* 0x0000000711077223 */ /* 0x008fc80000000000 */
[----:B----4-:R-:W-:-:S04]  /*09a0*/  FFMA R8, R8, R12, R7 ;  /* 0x0000000c08087223 */ /* 0x010fc80000000007 */
[----:B-----5:R-:W-:-:S04]  /*09b0*/  FFMA R9, R21, R9, R8 ;  /* 0x0000000915097223 */ /* 0x020fc80000000008 */
[----:B------:R-:W-:-:S04]  /*09c0*/  FFMA R10, R14, R10, R9 ;  /* 0x0000000a0e0a7223 */ /* 0x000fc80000000009 */
[----:B------:R-:W-:-:S07]  /*09d0*/  FFMA R26, R23, R11, R10 ;  /* 0x0000000b171a7223 */ /* 0x000fce000000000a */
.L_x_6:
[----:B------:R-:W-:Y:S05]  /*09e0*/  BSYNC.RECONVERGENT B0 ;  /* 0x0000000000007941 */ /* 0x000fea0003800200 */
.L_x_5:
[----:B------:R-:W-:Y:S06]  /*09f0*/  BAR.SYNC.DEFER_BLOCKING 0x0 ;  /* 0x0000000000007b1d */ /* 0x000fec0000010000 */
.L_x_0:
[----:B------:R-:W1:Y:S02]  /*0a00*/  LDCU.64 UR6, c[0x0][0x398] ;  /* 0x00007300ff0677ac */ /* 0x000e640008000a00 */
[----:B-1----:R-:W-:-:S04]  /*0a10*/  ISETP.GE.AND P0, PT, R18, UR7, PT ;  /* 0x0000000712007c0c */ /* 0x002fc8000bf06270 */
[----:B------:R-:W-:-:S13]  /*0a20*/  ISETP.GE.OR P0, PT, R19, UR6, P0 ;  /* 0x0000000613007c0c */ /* 0x000fda0008706670 */
[----:B------:R-:W-:Y:S05]  /*0a30*/  @P0 EXIT ;  /* 0x000000000000094d */ /* 0x000fea0003800000 */
[----:B------:R-:W1:Y:S01]  /*0a40*/  LDC.64 R2, c[0x0][0x390] ;  /* 0x0000e400ff027b82 */ /* 0x000e620000000a00 */
[----:B------:R-:W-:-:S04]  /*0a50*/  IMAD R19, R19, UR7, R18 ;  /* 0x0000000713137c24 */ /* 0x000fc8000f8e0212 */
[----:B-1----:R-:W-:-:S05]  /*0a60*/  IMAD.WIDE.U32 R2, R19, 0x4, R2 ;  /* 0x0000000413027825 */ /* 0x002fca00078e0002 */
[----:B------:R-:W-:Y:S01]  /*0a70*/  STG.E desc[UR12][R2.64], R26 ;  /* 0x0000001a02007986 */ /* 0x000fe2000c10190c */
[----:B------:R-:W-:Y:S05]  /*0a80*/  EXIT ;  /* 0x000000000000794d */ /* 0x000fea0003800000 */
.L_x_7:
[----:B------:R-:W-:-:S00]  /*0a90*/  BRA `(.L_x_7) ;  /* 0xfffffffc00fc7947 */ /* 0x000fc0000383ffff */
[----:B------:R-:W-:-:S00]  /*0aa0*/  NOP ;  /* 0x0000000000007918 */ /* 0x000fc00000000000 */
        /* <DEDUP_REMOVED lines=13> */
.L_x_8:


//--------------------- .nv.shared._Z18matmul_ShareMemoryPfS_S_iii --------------------------
	.section	.nv.shared._Z18matmul_ShareMemoryPfS_S_iii,"aw",@nobits
	.sectionflags	@""
	.align	4
.nv.shared._Z18matmul_ShareMemoryPfS_S_iii:
	.zero		9216


//--------------------- .nv.shared.reserved.0     --------------------------
	.section	.nv.shared.reserved.0,"aw",@nobits
	.weak		__nv_reservedSMEM_offset_0_alias
	.size		__nv_reservedSMEM_offset_0_alias, 0, 64
	.other		__nv_reservedSMEM_offset_0_alias,@"STO_CUDA_RESERVED_SHARED STV_DEFAULT"
__nv_reservedSMEM_offset_0_alias:
	.zero		0
	.zero		64


//--------------------- .nv.constant0._Z18matmul_ShareMemoryPfS_S_iii --------------------------
	.section	.nv.constant0._Z18matmul_ShareMemoryPfS_S_iii,"a",@progbits
	.sectionflags	@""
	.align	4
.nv.constant0._Z18matmul_ShareMemoryPfS_S_iii:
	.zero		932


//--------------------- SYMBOLS --------------------------

	.type		.nv.reservedSmem.offset0,@object
	.size		.nv.reservedSmem.offset0,0x4
	.type		.nv.reservedSmem.cap,@object
	.size		.nv.reservedSmem.cap,0x4
